	.headerflags	@"EF_CUDA_TEXMODE_UNIFIED EF_CUDA_64BIT_ADDRESS EF_CUDA_ACCELERATORS EF_CUDA_SM90 EF_CUDA_VIRTUAL_SM(EF_CUDA_SM90)"
	.elftype	@"ET_EXEC"


//--------------------- .nv.info                  --------------------------
	.section	.nv.info,"",@"SHT_CUDA_INFO"
	.align	4


	//----- nvinfo : EIATTR_REGCOUNT
	.align		4
        /*0000*/ 	.byte	0x04, 0x2f
        /*0002*/ 	.short	(.L_1 - .L_0)
	.align		4
.L_0:
        /*0004*/ 	.word	index@(triton_mm)
        /*0008*/ 	.word	0x00000028


	//----- nvinfo : EIATTR_MIN_STACK_SIZE
	.align		4
.L_1:
        /*000c*/ 	.byte	0x04, 0x12
        /*000e*/ 	.short	(.L_3 - .L_2)
	.align		4
.L_2:
        /*0010*/ 	.word	index@(triton_mm)
        /*0014*/ 	.word	0x00000000


	//----- nvinfo : EIATTR_FRAME_SIZE
	.align		4
.L_3:
        /*0018*/ 	.byte	0x04, 0x11
        /*001a*/ 	.short	(.L_5 - .L_4)
	.align		4
.L_4:
        /*001c*/ 	.word	index@(triton_mm)
        /*0020*/ 	.word	0x00000000


	//----- nvinfo : EIATTR_MIN_STACK_SIZE
	.align		4
.L_5:
        /*0024*/ 	.byte	0x04, 0x12
        /*0026*/ 	.short	(.L_7 - .L_6)
	.align		4
.L_6:
        /*0028*/ 	.word	index@(triton_mm)
        /*002c*/ 	.word	0x00000000
.L_7:


//--------------------- .nv.info.triton_mm        --------------------------
	.section	.nv.info.triton_mm,"",@"SHT_CUDA_INFO"
	.sectionflags	@""
	.align	4


	//----- nvinfo : EIATTR_CUDA_API_VERSION
	.align		4
        /*0000*/ 	.byte	0x04, 0x37
        /*0002*/ 	.short	(.L_9 - .L_8)
.L_8:
        /*0004*/ 	.word	0x0000007c


	//----- nvinfo : EIATTR_KPARAM_INFO
	.align		4
.L_9:
        /*0008*/ 	.byte	0x04, 0x17
        /*000a*/ 	.short	(.L_11 - .L_10)
.L_10:
        /*000c*/ 	.word	0x00000000
        /*0010*/ 	.short	0x0002
        /*0012*/ 	.short	0x0010
        /*0014*/ 	.byte	0x00, 0xf0, 0x21, 0x00


	//----- nvinfo : EIATTR_KPARAM_INFO
	.align		4
.L_11:
        /*0018*/ 	.byte	0x04, 0x17
        /*001a*/ 	.short	(.L_13 - .L_12)
.L_12:
        /*001c*/ 	.word	0x00000000
        /*0020*/ 	.short	0x0001
        /*0022*/ 	.short	0x0008
        /*0024*/ 	.byte	0x00, 0xf0, 0x21, 0x00


	//----- nvinfo : EIATTR_KPARAM_INFO
	.align		4
.L_13:
        /*0028*/ 	.byte	0x04, 0x17
        /*002a*/ 	.short	(.L_15 - .L_14)
.L_14:
        /*002c*/ 	.word	0x00000000
        /*0030*/ 	.short	0x0000
        /*0032*/ 	.short	0x0000
        /*0034*/ 	.byte	0x00, 0xf0, 0x21, 0x00


	//----- nvinfo : EIATTR_SPARSE_MMA_MASK
	.align		4
.L_15:
        /*0038*/ 	.byte	0x03, 0x50
        /*003a*/ 	.short	0x0000


	//----- nvinfo : EIATTR_MAXREG_COUNT
	.align		4
        /*003c*/ 	.byte	0x03, 0x1b
        /*003e*/ 	.short	0x00ff


	//----- nvinfo : EIATTR_EXIT_INSTR_OFFSETS
	.align		4
        /*0040*/ 	.byte	0x04, 0x1c
        /*0042*/ 	.short	(.L_17 - .L_16)


	//   ....[0]....
.L_16:
        /*0044*/ 	.word	0x00001c10


	//   ....[1]....
        /*0048*/ 	.word	0x00001c60


	//----- nvinfo : EIATTR_MAX_THREADS
	.align		4
.L_17:
        /*004c*/ 	.byte	0x04, 0x05
        /*004e*/ 	.short	(.L_19 - .L_18)
.L_18:
        /*0050*/ 	.word	0x00000040
        /*0054*/ 	.word	0x00000001
        /*0058*/ 	.word	0x00000001


	//----- nvinfo : EIATTR_CBANK_PARAM_SIZE
	.align		4
.L_19:
        /*005c*/ 	.byte	0x03, 0x19
        /*005e*/ 	.short	0x0018


	//----- nvinfo : EIATTR_PARAM_CBANK
	.align		4
        /*0060*/ 	.byte	0x04, 0x0a
        /*0062*/ 	.short	(.L_21 - .L_20)
	.align		4
.L_20:
        /*0064*/ 	.word	index@(.nv.constant0.triton_mm)
        /*0068*/ 	.short	0x0210
        /*006a*/ 	.short	0x0018


	//----- nvinfo : EIATTR_SW_WAR
	.align		4
.L_21:
        /*006c*/ 	.byte	0x04, 0x36
        /*006e*/ 	.short	(.L_23 - .L_22)
.L_22:
        /*0070*/ 	.word	0x00000008
.L_23:


//--------------------- .nv.callgraph             --------------------------
	.section	.nv.callgraph,"",@"SHT_CUDA_CALLGRAPH"
	.align	4
	.sectionentsize	8
	.align		4
        /*0000*/ 	.word	0x00000000
	.align		4
        /*0004*/ 	.word	0xffffffff
	.align		4
        /*0008*/ 	.word	0x00000000
	.align		4
        /*000c*/ 	.word	0xfffffffe
	.align		4
        /*0010*/ 	.word	0x00000000
	.align		4
        /*0014*/ 	.word	0xfffffffd
	.align		4
        /*0018*/ 	.word	0x00000000
	.align		4
        /*001c*/ 	.word	0xfffffffc


//--------------------- .text.triton_mm           --------------------------
	.section	.text.triton_mm,"ax",@progbits
	.sectionflags	@"SHF_BARRIERS=1"
	.align	128
        .global         triton_mm
        .type           triton_mm,@function
        .size           triton_mm,(.L_x_2 - triton_mm)
        .other          triton_mm,@"STO_CUDA_ENTRY STV_DEFAULT"
triton_mm:
.text.triton_mm:
[----:B------:R-:W1:Y:S02]  /*0000*/  LDC R1, c[0x0][0x28] ;  /* 0x00000a00ff017b82 */ /* 0x000e640000000800 */
[----:B------:R-:W2:Y:S01]  /*0010*/  S2UR UR15, SR_CTAID.X ;  /* 0x00000000000f79c3 */ /* 0x000ea20000002500 */
[----:B------:R-:W3:Y:S01]  /*0020*/  S2R R28, SR_TID.X ;  /* 0x00000000001c7919 */ /* 0x000ee20000002100 */
[----:B------:R-:W-:-:S06]  /*0030*/  ULDC.64 UR16, c[0x0][0x208] ;  /* 0x0000820000107ab9 */ /* 0x000fcc0000000a00 */
[----:B------:R-:W4:Y:S01]  /*0040*/  LDC.64 R6, c[0x0][0x218] ;  /* 0x00008600ff067b82 */ /* 0x000f220000000a00 */
[----:B--2---:R-:W-:-:S04]  /*0050*/  UIMAD.WIDE UR4, UR15, 0x2aaaaaab, URZ ;  /* 0x2aaaaaab0f0478a5 */ /* 0x004fc8000f8e023f */
[----:B------:R-:W-:-:S03]  /*0060*/  USHF.R.U32.HI UR6, URZ, 0x1f, UR5 ;  /* 0x0000001f3f067899 */ /* 0x000fc60008011605 */
[----:B------:R-:W-:Y:S01]  /*0070*/  UMOV UR4, 0xfffffff8 ;  /* 0xfffffff800047882 */ /* 0x000fe20000000000 */
[----:B------:R-:W-:Y:S01]  /*0080*/  ULEA.HI.SX32 UR6, UR5, UR6, 0x18 ;  /* 0x0000000605067291 */ /* 0x000fe2000f8fc23f */
[--C-:B---3--:R-:W-:Y:S01]  /*0090*/  SHF.R.U32.HI R27, RZ, 0x2, R28.reuse ;  /* 0x00000002ff1b7819 */ /* 0x108fe2000001161c */
[----:B------:R-:W-:Y:S01]  /*00a0*/  IMAD.SHL.U32 R26, R28, 0x8, RZ ;  /* 0x000000081c1a7824 */ /* 0x000fe200078e00ff */
[--C-:B------:R-:W-:Y:S01]  /*00b0*/  SHF.R.U32.HI R29, RZ, 0x4, R28.reuse ;  /* 0x00000004ff1d7819 */ /* 0x100fe2000001161c */
[----:B------:R-:W-:Y:S01]  /*00c0*/  UIMAD UR4, UR6, UR4, 0x1 ;  /* 0x00000001060474a4 */ /* 0x000fe2000f8e0204 */
[----:B------:R-:W-:Y:S01]  /*00d0*/  SGXT.U32 R27, R27, 0x4 ;  /* 0x000000041b1b781a */ /* 0x000fe20000000000 */
[----:B------:R-:W-:Y:S01]  /*00e0*/  UIMAD UR10, UR6, -0x600, UR15 ;  /* 0xfffffa00060a78a4 */ /* 0x000fe2000f8e020f */
[----:B------:R-:W-:Y:S01]  /*00f0*/  SHF.R.U32.HI R18, RZ, 0x1, R28 ;  /* 0x00000001ff127819 */ /* 0x000fe2000001161c */
[----:B------:R-:W-:Y:S01]  /*0100*/  UISETP.LT.AND UP0, UPT, UR4, 0x8, UPT ;  /* 0x000000080400788c */ /* 0x000fe2000bf01270 */
[----:B------:R-:W-:-:S02]  /*0110*/  LOP3.LUT R23, R27, 0x10, RZ, 0xfc, !PT ;  /* 0x000000101b177812 */ /* 0x000fc400078efcff */
[--C-:B------:R-:W-:Y:S01]  /*0120*/  SHF.R.U32.HI R19, RZ, 0x3, R28.reuse ;  /* 0x00000003ff137819 */ /* 0x100fe2000001161c */
[----:B------:R-:W-:Y:S01]  /*0130*/  USEL UR7, UR4, 0x8, UP0 ;  /* 0x0000000804077887 */ /* 0x000fe20008000000 */
[----:B------:R-:W-:Y:S01]  /*0140*/  IMAD.U32 R4, RZ, RZ, UR10 ;  /* 0x0000000aff047e24 */ /* 0x000fe2000f8e00ff */
[----:B------:R-:W-:Y:S01]  /*0150*/  SHF.R.U32.HI R21, RZ, 0x2, R28 ;  /* 0x00000002ff157819 */ /* 0x000fe2000001161c */
[----:B------:R-:W-:Y:S01]  /*0160*/  UMOV UR4, URZ ;  /* 0x0000003f00047c82 */ /* 0x000fe20008000000 */
[----:B------:R-:W-:Y:S01]  /*0170*/  ULOP3.LUT UR10, UR10, UR7, URZ, 0x3c, !UPT ;  /* 0x000000070a0a7292 */ /* 0x000fe2000f8e3c3f */
[----:B------:R-:W-:Y:S01]  /*0180*/  SGXT.U32 R29, R29, 0x1 ;  /* 0x000000011d1d781a */ /* 0x000fe20000000000 */
[----:B------:R-:W-:Y:S01]  /*0190*/  IMAD.U32 R3, RZ, RZ, UR7 ;  /* 0x00000007ff037e24 */ /* 0x000fe2000f8e00ff */
[----:B------:R-:W-:Y:S02]  /*01a0*/  IABS R4, R4 ;  /* 0x0000000400047213 */ /* 0x000fe40000000000 */
[----:B------:R-:W-:-:S02]  /*01b0*/  SGXT.U32 R18, R18, 0x2 ;  /* 0x000000021212781a */ /* 0x000fc40000000000 */
[-C--:B------:R-:W-:Y:S02]  /*01c0*/  IABS R0, R3.reuse ;  /* 0x0000000300007213 */ /* 0x080fe40000000000 */
[----:B------:R-:W-:Y:S02]  /*01d0*/  IABS R3, R3 ;  /* 0x0000000300037213 */ /* 0x000fe40000000000 */
[----:B------:R-:W-:Y:S02]  /*01e0*/  R2UR UR18, R0 ;  /* 0x00000000001272ca */ /* 0x000fe400000e0000 */
[----:B------:R-:W-:Y:S02]  /*01f0*/  R2UR UR11, R4 ;  /* 0x00000000040b72ca */ /* 0x000fe400000e0000 */
[----:B------:R-:W2:Y:S01]  /*0200*/  LDC.64 R4, c[0x0][0x210] ;  /* 0x00008400ff047b82 */ /* 0x000ea20000000a00 */
[----:B------:R-:W-:Y:S02]  /*0210*/  SGXT.U32 R19, R19, 0x1 ;  /* 0x000000011313781a */ /* 0x000fe40000000000 */
[----:B------:R-:W-:-:S06]  /*0220*/  LOP3.LUT R21, R21, 0x8, RZ, 0xc0, !PT ;  /* 0x0000000815157812 */ /* 0x000fcc00078ec0ff */
[----:B------:R-:W3:Y:S08]  /*0230*/  I2F.RP R0, UR18 ;  /* 0x0000001200007d06 */ /* 0x000ef00008209400 */
[----:B---3--:R-:W3:Y:S02]  /*0240*/  MUFU.RCP R0, R0 ;  /* 0x0000000000007308 */ /* 0x008ee40000001000 */
[----:B---3--:R-:W-:-:S02]  /*0250*/  VIADD R2, R0, 0xffffffe ;  /* 0x0ffffffe00027836 */ /* 0x008fc40000000000 */
[----:B------:R-:W-:-:S04]  /*0260*/  IMAD.MOV R0, RZ, RZ, -R3 ;  /* 0x000000ffff007224 */ /* 0x000fc800078e0a03 */
[----:B------:R-:W3:Y:S01]  /*0270*/  F2I.FTZ.U32.TRUNC.NTZ R2, R2 ;  /* 0x0000000200027305 */ /* 0x000ee2000021f000 */
[----:B------:R-:W-:Y:S02]  /*0280*/  R2UR UR12, R0 ;  /* 0x00000000000c72ca */ /* 0x000fe400000e0000 */
[----:B---3--:R-:W-:-:S13]  /*0290*/  R2UR UR5, R2 ;  /* 0x00000000020572ca */ /* 0x008fda00000e0000 */
[----:B------:R-:W-:-:S04]  /*02a0*/  UIADD3 UR8, URZ, -UR5, URZ ;  /* 0x800000053f087290 */ /* 0x000fc8000fffe03f */
[----:B------:R-:W-:-:S04]  /*02b0*/  UIMAD UR8, UR8, UR18, URZ ;  /* 0x00000012080872a4 */ /* 0x000fc8000f8e023f */
[----:B------:R-:W-:-:S04]  /*02c0*/  UIMAD.WIDE.U32 UR4, UR5, UR8, UR4 ;  /* 0x00000008050472a5 */ /* 0x000fc8000f8e0004 */
[----:B------:R-:W-:-:S04]  /*02d0*/  UIMAD.WIDE.U32 UR8, UR5, UR11, URZ ;  /* 0x0000000b050872a5 */ /* 0x000fc8000f8e003f */
[----:B------:R-:W-:-:S03]  /*02e0*/  UIMAD UR4, UR9, UR12, UR11 ;  /* 0x0000000c090472a4 */ /* 0x000fc6000f8e020b */
[----:B------:R-:W-:Y:S01]  /*02f0*/  UMOV UR11, 0x3 ;  /* 0x00000003000b7882 */ /* 0x000fe20000000000 */
[----:B------:R-:W-:Y:S01]  /*0300*/  UISETP.GT.U32.AND UP1, UPT, UR18, UR4, UPT ;  /* 0x000000041200728c */ /* 0x000fe2000bf24070 */
[----:B------:R-:W-:-:S10]  /*0310*/  UMOV UR12, 0xffffffe0 ;  /* 0xffffffe0000c7882 */ /* 0x000fd40000000000 */
[----:B------:R-:W-:Y:S02]  /*0320*/  @!UP1 UIADD3 UR4, UR4, -UR18, URZ ;  /* 0x8000001204049290 */ /* 0x000fe4000fffe03f */
[----:B------:R-:W-:Y:S02]  /*0330*/  @!UP1 UIADD3 UR9, UR9, 0x1, URZ ;  /* 0x0000000109099890 */ /* 0x000fe4000fffe03f */
[----:B------:R-:W-:Y:S02]  /*0340*/  UISETP.GE.U32.AND UP0, UPT, UR4, UR18, UPT ;  /* 0x000000120400728c */ /* 0x000fe4000bf06070 */
[----:B------:R-:W-:-:S05]  /*0350*/  UISETP.GE.AND UP1, UPT, UR10, URZ, UPT ;  /* 0x0000003f0a00728c */ /* 0x000fca000bf26270 */
[----:B------:R-:W3:Y:S04]  /*0360*/  S2UR UR4, SR_CgaCtaId ;  /* 0x00000000000479c3 */ /* 0x000ee80000008800 */
[----:B------:R-:W-:Y:S02]  /*0370*/  @UP0 UIADD3 UR9, UR9, 0x1, URZ ;  /* 0x0000000109090890 */ /* 0x000fe4000fffe03f */
[----:B------:R-:W-:Y:S02]  /*0380*/  UISETP.NE.AND UP0, UPT, UR7, URZ, UPT ;  /* 0x0000003f0700728c */ /* 0x000fe4000bf05270 */
[----:B------:R-:W-:Y:S02]  /*0390*/  ULOP3.LUT UR7, URZ, UR7, URZ, 0x33, !UPT ;  /* 0x000000073f077292 */ /* 0x000fe4000f8e333f */
[----:B------:R-:W-:-:S04]  /*03a0*/  @!UP1 UIADD3 UR9, -UR9, URZ, URZ ;  /* 0x0000003f09099290 */ /* 0x000fc8000fffe13f */
[----:B------:R-:W-:-:S03]  /*03b0*/  USEL UR8, UR7, UR9, !UP0 ;  /* 0x0000000907087287 */ /* 0x000fc6000c000000 */
[----:B------:R-:W-:Y:S01]  /*03c0*/  UMOV UR9, 0x400 ;  /* 0x0000040000097882 */ /* 0x000fe20000000000 */
[----:B------:R-:W-:-:S06]  /*03d0*/  USHF.L.U32 UR8, UR8, 0x5, URZ ;  /* 0x0000000508087899 */ /* 0x000fcc000800063f */
[----:B------:R-:W-:Y:S01]  /*03e0*/  IMAD.U32 R2, RZ, RZ, UR8 ;  /* 0x00000008ff027e24 */ /* 0x000fe2000f8e00ff */
[----:B------:R-:W-:Y:S01]  /*03f0*/  LOP3.LUT R0, R27, UR8, RZ, 0xfc, !PT ;  /* 0x000000081b007c12 */ /* 0x000fe2000f8efcff */
[----:B---3--:R-:W-:-:S03]  /*0400*/  UPRMT UR9, UR4, 0x654, UR9 ;  /* 0x0000065404097896 */ /* 0x008fc60008000009 */
[----:B------:R-:W-:Y:S01]  /*0410*/  LOP3.LUT R2, R2, 0x10, R27, 0xfe, !PT ;  /* 0x0000001002027812 */ /* 0x000fe200078efe1b */
[----:B------:R-:W-:Y:S01]  /*0420*/  IMAD.HI R3, R0, 0x2aaaaaab, RZ ;  /* 0x2aaaaaab00037827 */ /* 0x000fe200078e02ff */
[----:B------:R-:W-:Y:S01]  /*0430*/  UIADD3 UR10, UR9, 0x1000, URZ ;  /* 0x00001000090a7890 */ /* 0x000fe2000fffe03f */
[----:B------:R-:W-:Y:S02]  /*0440*/  UMOV UR4, URZ ;  /* 0x0000003f00047c82 */ /* 0x000fe40008000000 */
[----:B------:R-:W-:Y:S01]  /*0450*/  IMAD.HI R9, R2, 0x2aaaaaab, RZ ;  /* 0x2aaaaaab02097827 */ /* 0x000fe200078e02ff */
[----:B------:R-:W-:Y:S01]  /*0460*/  SHF.R.U32.HI R8, RZ, 0x1f, R3 ;  /* 0x0000001fff087819 */ /* 0x000fe20000011603 */
[----:B------:R-:W-:Y:S02]  /*0470*/  UMOV UR14, UR9 ;  /* 0x00000009000e7c82 */ /* 0x000fe40008000000 */
[----:B------:R-:W-:Y:S01]  /*0480*/  UMOV UR13, UR10 ;  /* 0x0000000a000d7c82 */ /* 0x000fe20008000000 */
[----:B------:R-:W-:-:S02]  /*0490*/  SHF.R.U32.HI R10, RZ, 0x1f, R9 ;  /* 0x0000001fff0a7819 */ /* 0x000fc40000011609 */
[----:B------:R-:W-:Y:S02]  /*04a0*/  LEA.HI R3, R3, R8, RZ, 0x16 ;  /* 0x0000000803037211 */ /* 0x000fe400078fb0ff */
[----:B------:R-:W-:Y:S02]  /*04b0*/  LEA.HI R9, R9, R10, RZ, 0x16 ;  /* 0x0000000a09097211 */ /* 0x000fe400078fb0ff */
[----:B------:R-:W-:Y:S01]  /*04c0*/  LOP3.LUT R8, R26, 0x18, R28, 0x48, !PT ;  /* 0x000000181a087812 */ /* 0x000fe200078e481c */
[----:B------:R-:W-:Y:S01]  /*04d0*/  IMAD R0, R3, -0x1800, R0 ;  /* 0xffffe80003007824 */ /* 0x000fe200078e0200 */
[----:B------:R-:W-:Y:S01]  /*04e0*/  LOP3.LUT R3, R26, 0x18, RZ, 0xc0, !PT ;  /* 0x000000181a037812 */ /* 0x000fe200078ec0ff */
[----:B------:R-:W-:Y:S02]  /*04f0*/  IMAD R2, R9, -0x1800, R2 ;  /* 0xffffe80009027824 */ /* 0x000fe400078e0202 */
[--C-:B------:R-:W-:Y:S02]  /*0500*/  IMAD R25, R27, 0x20, R8.reuse ;  /* 0x000000201b197824 */ /* 0x100fe400078e0208 */
[--C-:B------:R-:W-:Y:S01]  /*0510*/  IMAD R17, R0, 0xc00, R3.reuse ;  /* 0x00000c0000117824 */ /* 0x100fe200078e0203 */
[-C--:B------:R-:W-:Y:S01]  /*0520*/  LOP3.LUT R0, R29, R18.reuse, RZ, 0x3c, !PT ;  /* 0x000000121d007212 */ /* 0x080fe200078e3cff */
[----:B------:R-:W-:Y:S01]  /*0530*/  IMAD R9, R2, 0xc00, R3 ;  /* 0x00000c0002097824 */ /* 0x000fe200078e0203 */
[----:B------:R-:W-:Y:S01]  /*0540*/  LEA R24, R25, UR9, 0x1 ;  /* 0x0000000919187c11 */ /* 0x000fe2000f8e08ff */
[----:B------:R-:W-:Y:S01]  /*0550*/  IMAD R23, R23, 0x20, R8 ;  /* 0x0000002017177824 */ /* 0x000fe200078e0208 */
[----:B------:R-:W-:Y:S01]  /*0560*/  LOP3.LUT R8, R19, R18, RZ, 0x3c, !PT ;  /* 0x0000001213087212 */ /* 0x000fe200078e3cff */
[----:B--2---:R-:W-:Y:S01]  /*0570*/  IMAD.WIDE.U32 R2, R3, 0x2, R4 ;  /* 0x0000000203027825 */ /* 0x004fe200078e0004 */
[----:B------:R-:W-:-:S02]  /*0580*/  LOP3.LUT R29, R18, 0x2, R29, 0x1e, !PT ;  /* 0x00000002121d7812 */ /* 0x000fc400078e1e1d */
[----:B------:R-:W-:Y:S01]  /*0590*/  LOP3.LUT R18, R18, 0x2, R19, 0x1e, !PT ;  /* 0x0000000212127812 */ /* 0x000fe200078e1e13 */
[--C-:B----4-:R-:W-:Y:S01]  /*05a0*/  IMAD.WIDE R16, R17, 0x2, R6.reuse ;  /* 0x0000000211107825 */ /* 0x110fe200078e0206 */
[----:B------:R-:W-:Y:S01]  /*05b0*/  @!PT LDS RZ, [RZ] ;  /* 0x00000000fffff984 */ /* 0x000fe20000000800 */
[----:B------:R-:W-:Y:S01]  /*05c0*/  @!PT LDS RZ, [RZ] ;  /* 0x00000000fffff984 */ /* 0x000fe20000000800 */
[----:B------:R-:W-:Y:S01]  /*05d0*/  @!PT LDS RZ, [RZ] ;  /* 0x00000000fffff984 */ /* 0x000fe20000000800 */
[----:B------:R-:W-:Y:S03]  /*05e0*/  LDGSTS.E.BYPASS.128 [R24], desc[UR16][R2.64] ;  /* 0x0000000002187fae */ /* 0x000fe6000b901c50 */
[----:B------:R-:W-:Y:S01]  /*05f0*/  IMAD.WIDE R6, R9, 0x2, R6 ;  /* 0x0000000209067825 */ /* 0x000fe200078e0206 */
[----:B------:R-:W-:Y:S01]  /*0600*/  LEA R9, R23, UR9, 0x1 ;  /* 0x0000000917097c11 */ /* 0x000fe2000f8e08ff */
[----:B------:R-:W0:Y:S01]  /*0610*/  LDGDEPBAR ;  /* 0x00000000000079af */ /* 0x000e220000000000 */
[----:B------:R-:W-:Y:S01]  /*0620*/  IADD3 R36, P1, R16, 0x100, RZ ;  /* 0x0000010010247810 */ /* 0x000fe20007f3e0ff */
[----:B------:R-:W-:Y:S02]  /*0630*/  IMAD.SHL.U32 R22, R0, 0x8, RZ ;  /* 0x0000000800167824 */ /* 0x000fe400078e00ff */
[----:B------:R-:W-:Y:S01]  /*0640*/  LDGSTS.E.BYPASS.128 [R24+0x1000], desc[UR16][R16.64] ;  /* 0x0100000010187fae */ /* 0x000fe2000b901c50 */
[----:B------:R-:W-:Y:S01]  /*0650*/  IMAD.SHL.U32 R30, R29, 0x8, RZ ;  /* 0x000000081d1e7824 */ /* 0x000fe200078e00ff */
[----:B------:R-:W-:Y:S01]  /*0660*/  IADD3 R29, P0, R6, 0x100, RZ ;  /* 0x00000100061d7810 */ /* 0x000fe20007f1e0ff */
[----:B------:R-:W-:Y:S01]  /*0670*/  IMAD.SHL.U32 R19, R18, 0x8, RZ ;  /* 0x0000000812137824 */ /* 0x000fe200078e00ff */
[----:B------:R-:W-:Y:S01]  /*0680*/  LDGSTS.E.BYPASS.128 [R9+0x1000], desc[UR16][R6.64] ;  /* 0x0100000006097fae */ /* 0x000fe2000b901c50 */
[----:B------:R-:W-:-:S02]  /*0690*/  IMAD.X R33, RZ, RZ, R17, P1 ;  /* 0x000000ffff217224 */ /* 0x000fc400008e0611 */
[----:B------:R-:W-:Y:S01]  /*06a0*/  IMAD.X R35, RZ, RZ, R7, P0 ;  /* 0x000000ffff237224 */ /* 0x000fe200000e0607 */
[----:B------:R-:W0:Y:S01]  /*06b0*/  LDGDEPBAR ;  /* 0x00000000000079af */ /* 0x000e220000000000 */
[----:B------:R-:W-:Y:S06]  /*06c0*/  BAR.SYNC.DEFER_BLOCKING 0x0 ;  /* 0x0000000000007b1d */ /* 0x000fec0000010000 */
[----:B------:R-:W-:Y:S01]  /*06d0*/  @!PT LDS RZ, [RZ] ;  /* 0x00000000fffff984 */ /* 0x000fe20000000800 */
[----:B------:R-:W-:Y:S01]  /*06e0*/  @!PT LDS RZ, [RZ] ;  /* 0x00000000fffff984 */ /* 0x000fe20000000800 */
[----:B------:R-:W-:Y:S01]  /*06f0*/  @!PT LDS RZ, [RZ] ;  /* 0x00000000fffff984 */ /* 0x000fe20000000800 */
[----:B------:R-:W-:Y:S04]  /*0700*/  LDGSTS.E.BYPASS.128 [R24+0x400], desc[UR16][R2.64+0x40] ;  /* 0x0040004002187fae */ /* 0x000fe8000b901c50 */
[----:B------:R-:W0:Y:S04]  /*0710*/  LDGDEPBAR ;  /* 0x00000000000079af */ /* 0x000e280000000000 */
[----:B------:R-:W-:Y:S04]  /*0720*/  LDGSTS.E.BYPASS.128 [R24+0x1800], desc[UR16][R16.64+0x40] ;  /* 0x0180004010187fae */ /* 0x000fe8000b901c50 */
[----:B------:R-:W-:Y:S04]  /*0730*/  LDGSTS.E.BYPASS.128 [R9+0x1800], desc[UR16][R6.64+0x40] ;  /* 0x0180004006097fae */ /* 0x000fe8000b901c50 */
        /* <DEDUP_REMOVED lines=14> */
[----:B------:R2:W-:Y:S04]  /*0820*/  LDGSTS.E.BYPASS.128 [R24+0xc00], desc[UR16][R2.64+0xc0] ;  /* 0x00c000c002187fae */ /* 0x0005e8000b901c50 */
[----:B------:R-:W0:Y:S04]  /*0830*/  LDGDEPBAR ;  /* 0x00000000000079af */ /* 0x000e280000000000 */
[----:B------:R3:W-:Y:S04]  /*0840*/  LDGSTS.E.BYPASS.128 [R24+0x2800], desc[UR16][R16.64+0xc0] ;  /* 0x028000c010187fae */ /* 0x0007e8000b901c50 */
[----:B------:R4:W-:Y:S01]  /*0850*/  LDGSTS.E.BYPASS.128 [R9+0x2800], desc[UR16][R6.64+0xc0] ;  /* 0x028000c006097fae */ /* 0x0009e2000b901c50 */
[----:B--2---:R-:W-:Y:S01]  /*0860*/  LOP3.LUT R2, R21, 0x17, R28, 0xf8, !PT ;  /* 0x0000001715027812 */ /* 0x004fe200078ef81c */
[----:B------:R-:W-:-:S02]  /*0870*/  IMAD.SHL.U32 R3, R28, 0x20, RZ ;  /* 0x000000201c037824 */ /* 0x000fc400078e00ff */
[----:B------:R-:W0:Y:S02]  /*0880*/  LDGDEPBAR ;  /* 0x00000000000079af */ /* 0x000e240000000000 */
[----:B------:R-:W-:Y:S01]  /*0890*/  IMAD.SHL.U32 R0, R2, 0x20, RZ ;  /* 0x0000002002007824 */ /* 0x000fe200078e00ff */
[----:B------:R-:W-:Y:S02]  /*08a0*/  LOP3.LUT R3, R3, 0x1e0, RZ, 0xe2, !PT ;  /* 0x000001e003037812 */ /* 0x000fe400078ee2ff */
[----:B---3--:R-:W-:Y:S02]  /*08b0*/  CS2R R16, SRZ ;  /* 0x0000000000107805 */ /* 0x008fe4000001ff00 */
[----:B------:R-:W-:Y:S02]  /*08c0*/  LOP3.LUT R2, R28, 0x3, RZ, 0xc0, !PT ;  /* 0x000000031c027812 */ /* 0x000fe400078ec0ff */
[----:B------:R-:W-:Y:S01]  /*08d0*/  LOP3.LUT R22, R22, R3, RZ, 0xfc, !PT ;  /* 0x0000000316167212 */ /* 0x000fe200078efcff */
[----:B----4-:R-:W-:Y:S01]  /*08e0*/  IMAD.SHL.U32 R9, R8, 0x8, RZ ;  /* 0x0000000808097824 */ /* 0x010fe200078e00ff */
[----:B------:R-:W-:Y:S01]  /*08f0*/  LOP3.LUT R3, R3, R30, RZ, 0xfc, !PT ;  /* 0x0000001e03037212 */ /* 0x000fe200078efcff */
[----:B------:R-:W-:Y:S01]  /*0900*/  IMAD.WIDE.U32 R4, R2, 0x10, R4 ;  /* 0x0000001002047825 */ /* 0x000fe200078e0004 */
[----:B------:R-:W-:-:S02]  /*0910*/  LEA R8, R22, UR9, 0x1 ;  /* 0x0000000916087c11 */ /* 0x000fc4000f8e08ff */
[----:B------:R-:W-:Y:S02]  /*0920*/  CS2R R6, SRZ ;  /* 0x0000000000067805 */ /* 0x000fe4000001ff00 */
[----:B------:R-:W-:Y:S02]  /*0930*/  LOP3.LUT R20, R0, R9, RZ, 0xfc, !PT ;  /* 0x0000000900147212 */ /* 0x000fe400078efcff */
[----:B------:R-:W-:Y:S02]  /*0940*/  IADD3 R30, P2, R4, 0x100, RZ ;  /* 0x00000100041e7810 */ /* 0x000fe40007f5e0ff */
[----:B------:R-:W-:Y:S02]  /*0950*/  LEA R12, R20, UR9, 0x1 ;  /* 0x00000009140c7c11 */ /* 0x000fe4000f8e08ff */
[----:B------:R-:W-:Y:S01]  /*0960*/  LOP3.LUT R0, R0, R19, RZ, 0xfc, !PT ;  /* 0x0000001300007212 */ /* 0x000fe200078efcff */
[----:B------:R-:W-:Y:S01]  /*0970*/  IMAD.X R31, RZ, RZ, R5, P2 ;  /* 0x000000ffff1f7224 */ /* 0x000fe200010e0605 */
[----:B------:R-:W-:-:S02]  /*0980*/  CS2R R4, SRZ ;  /* 0x0000000000047805 */ /* 0x000fc4000001ff00 */
[----:B------:R-:W-:Y:S02]  /*0990*/  LOP3.LUT R28, R28, 0x1f, RZ, 0xc0, !PT ;  /* 0x0000001f1c1c7812 */ /* 0x000fe400078ec0ff */
[----:B------:R-:W-:Y:S01]  /*09a0*/  CS2R R18, SRZ ;  /* 0x0000000000127805 */ /* 0x000fe2000001ff00 */
[----:B------:R-:W-:-:S04]  /*09b0*/  DEPBAR.LE SB0, 0x6 ;  /* 0x000081800000791a */ /* 0x000fc80000000000 */
[----:B------:R-:W-:Y:S06]  /*09c0*/  BAR.SYNC.DEFER_BLOCKING 0x0 ;  /* 0x0000000000007b1d */ /* 0x000fec0000010000 */
[----:B------:R-:W2:Y:S04]  /*09d0*/  LDSM.16.M88.4 R8, [R8] ;  /* 0x000000000808783b */ /* 0x000ea80000000200 */
[----:B------:R-:W3:Y:S02]  /*09e0*/  LDSM.16.M88.4 R12, [R12+0x1000] ;  /* 0x001000000c0c783b */ /* 0x000ee40000000200 */
.L_x_0:
[----:B--23--:R-:W-:Y:S01]  /*09f0*/  HMMA.16816.F32.BF16 R4, R8, R12, R4 ;  /* 0x0000000c0804723c */ /* 0x00cfe20000041804 */
[----:B------:R-:W-:Y:S01]  /*0a00*/  UIADD3 UR11, UR11, 0x1, URZ ;  /* 0x000000010b0b7890 */ /* 0x000fe2000fffe03f */
[----:B------:R-:W-:Y:S01]  /*0a10*/  IMAD.MOV.U32 R32, RZ, RZ, R36 ;  /* 0x000000ffff207224 */ /* 0x000fe200078e0024 */
[----:B------:R-:W-:Y:S01]  /*0a20*/  UIADD3 UR4, UR4, 0x1, URZ ;  /* 0x0000000104047890 */ /* 0x000fe2000fffe03f */
[----:B------:R-:W-:Y:S01]  /*0a30*/  IMAD.MOV.U32 R34, RZ, RZ, R29 ;  /* 0x000000ffff227224 */ /* 0x000fe200078e001d */
[----:B------:R-:W-:Y:S01]  /*0a40*/  UISETP.GE.AND UP2, UPT, UR11, 0x4, UPT ;  /* 0x000000040b00788c */ /* 0x000fe2000bf46270 */
[----:B------:R-:W-:Y:S01]  /*0a50*/  HMMA.16816.F32.BF16 R8, R8, R14, R16 ;  /* 0x0000000e0808723c */ /* 0x000fe20000041810 */
[----:B------:R-:W-:Y:S02]  /*0a60*/  LEA R12, R3, UR14, 0x1 ;  /* 0x0000000e030c7c11 */ /* 0x000fe4000f8e08ff */
[----:B------:R-:W-:-:S04]  /*0a70*/  USEL UR11, UR11, URZ, !UP2 ;  /* 0x0000003f0b0b7287 */ /* 0x000fc8000d000000 */
[----:B------:R-:W-:Y:S01]  /*0a80*/  LEA R16, R0, UR13, 0x1 ;  /* 0x0000000d00107c11 */ /* 0x000fe2000f8e08ff */
[----:B------:R-:W-:Y:S01]  /*0a90*/  LDSM.16.M88.4 R12, [R12] ;  /* 0x000000000c0c783b */ /* 0x000fe20000000200 */
[----:B------:R-:W-:-:S04]  /*0aa0*/  UIADD3 UR13, UR12, 0x20, URZ ;  /* 0x000000200c0d7890 */ /* 0x000fc8000fffe03f */
[----:B------:R-:W2:Y:S01]  /*0ab0*/  LDSM.16.M88.4 R16, [R16] ;  /* 0x000000001010783b */ /* 0x000ea20000000200 */
[----:B------:R-:W-:Y:S02]  /*0ac0*/  UISETP.GE.U32.AND UP1, UPT, UR13, 0xb80, UPT ;  /* 0x00000b800d00788c */ /* 0x000fe4000bf26070 */
[----:B------:R-:W-:Y:S01]  /*0ad0*/  ULEA UR13, UR11, UR10, 0xb ;  /* 0x0000000a0b0d7291 */ /* 0x000fe2000f8e583f */
[----:B------:R-:W-:Y:S03]  /*0ae0*/  BAR.SYNC.DEFER_BLOCKING 0x0 ;  /* 0x0000000000007b1d */ /* 0x000fe60000010000 */
[----:B------:R-:W-:Y:S01]  /*0af0*/  PLOP3.LUT P0, PT, PT, PT, UP1, 0x80, 0x0 ;  /* 0x000000000000781c */ /* 0x000fe20003f0f018 */
[----:B------:R-:W-:Y:S01]  /*0b00*/  UISETP.GE.AND UP1, UPT, UR4, 0x4, UPT ;  /* 0x000000040400788c */ /* 0x000fe2000bf26270 */
[----:B------:R-:W-:-:S03]  /*0b10*/  LEA R37, R25, UR13, 0x1 ;  /* 0x0000000d19257c11 */ /* 0x000fc6000f8e08ff */
[----:B------:R-:W-:-:S04]  /*0b20*/  USEL UR4, UR4, URZ, !UP1 ;  /* 0x0000003f04047287 */ /* 0x000fc8000c800000 */
[----:B------:R-:W-:-:S06]  /*0b30*/  ULEA UR14, UR4, UR10, 0xb ;  /* 0x0000000a040e7291 */ /* 0x000fcc000f8e583f */
[----:B------:R-:W-:Y:S01]  /*0b40*/  LEA R36, R20, UR14, 0x1 ;  /* 0x0000000e14247c11 */ /* 0x000fe2000f8e08ff */
[----:B--2---:R-:W-:Y:S06]  /*0b50*/  HMMA.16816.F32.BF16 R4, R12, R16, R4 ;  /* 0x000000100c04723c */ /* 0x004fec0000041804 */
[----:B------:R-:W-:Y:S01]  /*0b60*/  HMMA.16816.F32.BF16 R8, R12, R18, R8 ;  /* 0x000000120c08723c */ /* 0x000fe20000041808 */
[----:B------:R-:W-:Y:S01]  /*0b70*/  IMAD.U32 R17, RZ, RZ, UR11 ;  /* 0x0000000bff117e24 */ /* 0x000fe2000f8e00ff */
[----:B------:R-:W-:Y:S01]  /*0b80*/  LEA R16, R23, UR13, 0x1 ;  /* 0x0000000d17107c11 */ /* 0x000fe2000f8e08ff */
[----:B------:R-:W-:-:S02]  /*0b90*/  ULEA UR13, UR4, UR9, 0xa ;  /* 0x00000009040d7291 */ /* 0x000fc4000f8e503f */
[----:B------:R-:W-:Y:S01]  /*0ba0*/  IMAD R17, R17, 0x400, R24 ;  /* 0x0000040011117824 */ /* 0x000fe200078e0218 */
[----:B------:R-:W-:Y:S02]  /*0bb0*/  UIADD3 UR11, UR11, 0x1, URZ ;  /* 0x000000010b0b7890 */ /* 0x000fe4000fffe03f */
[----:B------:R-:W-:Y:S01]  /*0bc0*/  UIADD3 UR4, UR4, 0x1, URZ ;  /* 0x0000000104047890 */ /* 0x000fe2000fffe03f */
[----:B------:R-:W-:Y:S01]  /*0bd0*/  LEA R29, R22, UR13, 0x1 ;  /* 0x0000000d161d7c11 */ /* 0x000fe2000f8e08ff */
[----:B------:R-:W-:Y:S01]  /*0be0*/  @!PT LDS RZ, [RZ] ;  /* 0x00000000fffff984 */ /* 0x000fe20000000800 */
[----:B------:R-:W-:Y:S01]  /*0bf0*/  @!PT LDS RZ, [RZ] ;  /* 0x00000000fffff984 */ /* 0x000fe20000000800 */
[----:B------:R-:W-:Y:S01]  /*0c00*/  @!PT LDS RZ, [RZ] ;  /* 0x00000000fffff984 */ /* 0x000fe20000000800 */
[----:B------:R-:W-:Y:S01]  /*0c10*/  LDGSTS.E.BYPASS.128 [R17], desc[UR16][R30.64], !P0 ;  /* 0x000000001e117fae */ /* 0x000fe2000c101c50 */
[----:B------:R-:W-:-:S03]  /*0c20*/  UISETP.GE.AND UP2, UPT, UR11, 0x4, UPT ;  /* 0x000000040b00788c */ /* 0x000fc6000bf46270 */
[----:B------:R-:W0:Y:S01]  /*0c30*/  LDGDEPBAR ;  /* 0x00000000000079af */ /* 0x000e220000000000 */
[----:B------:R-:W-:-:S03]  /*0c40*/  USEL UR11, UR11, URZ, !UP2 ;  /* 0x0000003f0b0b7287 */ /* 0x000fc6000d000000 */
[----:B------:R-:W-:Y:S04]  /*0c50*/  LDGSTS.E.BYPASS.128 [R37], desc[UR16][R32.64], !P0 ;  /* 0x0000000020257fae */ /* 0x000fe8000c101c50 */
[----:B------:R2:W-:Y:S04]  /*0c60*/  LDGSTS.E.BYPASS.128 [R16], desc[UR16][R34.64], !P0 ;  /* 0x0000000022107fae */ /* 0x0005e8000c101c50 */
[----:B------:R-:W0:Y:S01]  /*0c70*/  LDGDEPBAR ;  /* 0x00000000000079af */ /* 0x000e220000000000 */
[----:B------:R-:W-:-:S04]  /*0c80*/  DEPBAR.LE SB0, 0x6 ;  /* 0x000081800000791a */ /* 0x000fc80000000000 */
[----:B------:R-:W-:Y:S06]  /*0c90*/  BAR.SYNC.DEFER_BLOCKING 0x0 ;  /* 0x0000000000007b1d */ /* 0x000fec0000010000 */
[----:B------:R-:W-:Y:S04]  /*0ca0*/  LDSM.16.M88.4 R12, [R29] ;  /* 0x000000001d0c783b */ /* 0x000fe80000000200 */
[----:B--2---:R-:W2:Y:S02]  /*0cb0*/  LDSM.16.M88.4 R16, [R36] ;  /* 0x000000002410783b */ /* 0x004ea40000000200 */
[----:B--2---:R-:W-:Y:S06]  /*0cc0*/  HMMA.16816.F32.BF16 R4, R12, R16, R4 ;  /* 0x000000100c04723c */ /* 0x004fec0000041804 */
[----:B------:R-:W-:Y:S01]  /*0cd0*/  HMMA.16816.F32.BF16 R8, R12, R18, R8 ;  /* 0x000000120c08723c */ /* 0x000fe20000041808 */
[----:B------:R-:W-:-:S06]  /*0ce0*/  LEA R16, R0, UR14, 0x1 ;  /* 0x0000000e00107c11 */ /* 0x000fcc000f8e08ff */
        /* <DEDUP_REMOVED lines=9> */
[----:B------:R-:W-:Y:S02]  /*0d80*/  LEA R29, R25, UR13, 0x1 ;  /* 0x0000000d191d7c11 */ /* 0x000fe4000f8e08ff */
[----:B------:R-:W-:Y:S01]  /*0d90*/  LEA R37, R23, UR13, 0x1 ;  /* 0x0000000d17257c11 */ /* 0x000fe2000f8e08ff */
[----:B------:R-:W-:-:S04]  /*0da0*/  USEL UR4, UR4, URZ, !UP1 ;  /* 0x0000003f04047287 */ /* 0x000fc8000c800000 */
[----:B------:R-:W-:Y:S02]  /*0db0*/  ULEA UR14, UR4, UR10, 0xb ;  /* 0x0000000a040e7291 */ /* 0x000fe4000f8e583f */
[----:B------:R-:W-:Y:S02]  /*0dc0*/  ULEA UR13, UR4, UR9, 0xa ;  /* 0x00000009040d7291 */ /* 0x000fe4000f8e503f */
[----:B------:R-:W-:-:S04]  /*0dd0*/  UIADD3 UR4, UR4, 0x1, URZ ;  /* 0x0000000104047890 */ /* 0x000fc8000fffe03f */
[----:B------:R-:W-:Y:S01]  /*0de0*/  LEA R36, R22, UR13, 0x1 ;  /* 0x0000000d16247c11 */ /* 0x000fe2000f8e08ff */
[----:B--2---:R-:W-:Y:S06]  /*0df0*/  HMMA.16816.F32.BF16 R4, R12, R16, R4 ;  /* 0x000000100c04723c */ /* 0x004fec0000041804 */
[----:B------:R-:W-:Y:S01]  /*0e00*/  HMMA.16816.F32.BF16 R8, R12, R18, R8 ;  /* 0x000000120c08723c */ /* 0x000fe20000041808 */
[----:B------:R-:W-:Y:S01]  /*0e10*/  IMAD.U32 R17, RZ, RZ, UR11 ;  /* 0x0000000bff117e24 */ /* 0x000fe2000f8e00ff */
[----:B------:R-:W-:Y:S01]  /*0e20*/  LEA R16, R20, UR14, 0x1 ;  /* 0x0000000e14107c11 */ /* 0x000fe2000f8e08ff */
[----:B------:R-:W-:-:S02]  /*0e30*/  UIADD3 UR11, UR11, 0x1, URZ ;  /* 0x000000010b0b7890 */ /* 0x000fc4000fffe03f */
[----:B------:R-:W-:Y:S02]  /*0e40*/  IMAD R17, R17, 0x400, R24 ;  /* 0x0000040011117824 */ /* 0x000fe400078e0218 */
[----:B------:R-:W-:-:S03]  /*0e50*/  UISETP.GE.AND UP2, UPT, UR11, 0x4, UPT ;  /* 0x000000040b00788c */ /* 0x000fc6000bf46270 */
[----:B------:R-:W-:Y:S01]  /*0e60*/  @!PT LDS RZ, [RZ] ;  /* 0x00000000fffff984 */ /* 0x000fe20000000800 */
[----:B------:R-:W-:Y:S01]  /*0e70*/  @!PT LDS RZ, [RZ] ;  /* 0x00000000fffff984 */ /* 0x000fe20000000800 */
[----:B------:R-:W-:Y:S01]  /*0e80*/  @!PT LDS RZ, [RZ] ;  /* 0x00000000fffff984 */ /* 0x000fe20000000800 */
[----:B------:R-:W-:Y:S01]  /*0e90*/  LDGSTS.E.BYPASS.128 [R17], desc[UR16][R30.64+0x40], !P0 ;  /* 0x000000401e117fae */ /* 0x000fe2000c101c50 */
[----:B------:R-:W-:-:S03]  /*0ea0*/  USEL UR11, UR11, URZ, !UP2 ;  /* 0x0000003f0b0b7287 */ /* 0x000fc6000d000000 */
[----:B------:R-:W0:Y:S04]  /*0eb0*/  LDGDEPBAR ;  /* 0x00000000000079af */ /* 0x000e280000000000 */
[----:B------:R2:W-:Y:S04]  /*0ec0*/  LDGSTS.E.BYPASS.128 [R29], desc[UR16][R32.64+0x40], !P0 ;  /* 0x00000040201d7fae */ /* 0x0005e8000c101c50 */
[----:B------:R3:W-:Y:S04]  /*0ed0*/  LDGSTS.E.BYPASS.128 [R37], desc[UR16][R34.64+0x40], !P0 ;  /* 0x0000004022257fae */ /* 0x0007e8000c101c50 */
[----:B------:R-:W0:Y:S01]  /*0ee0*/  LDGDEPBAR ;  /* 0x00000000000079af */ /* 0x000e220000000000 */
[----:B--2---:R-:W-:-:S04]  /*0ef0*/  IMAD.U32 R29, RZ, RZ, UR11 ;  /* 0x0000000bff1d7e24 */ /* 0x004fc8000f8e00ff */
[----:B------:R-:W-:Y:S01]  /*0f00*/  IMAD R29, R29, 0x400, R24 ;  /* 0x000004001d1d7824 */ /* 0x000fe200078e0218 */
[----:B------:R-:W-:-:S04]  /*0f10*/  DEPBAR.LE SB0, 0x6 ;  /* 0x000081800000791a */ /* 0x000fc80000000000 */
[----:B------:R-:W-:Y:S06]  /*0f20*/  BAR.SYNC.DEFER_BLOCKING 0x0 ;  /* 0x0000000000007b1d */ /* 0x000fec0000010000 */
[----:B------:R-:W-:Y:S04]  /*0f30*/  LDSM.16.M88.4 R12, [R36] ;  /* 0x00000000240c783b */ /* 0x000fe80000000200 */
[----:B------:R-:W2:Y:S02]  /*0f40*/  LDSM.16.M88.4 R16, [R16] ;  /* 0x000000001010783b */ /* 0x000ea40000000200 */
        /* <DEDUP_REMOVED lines=8> */
[----:B------:R-:W-:Y:S02]  /*0fd0*/  ULEA UR13, UR11, UR10, 0xb ;  /* 0x0000000a0b0d7291 */ /* 0x000fe4000f8e583f */
[----:B------:R-:W-:Y:S01]  /*0fe0*/  UIADD3 UR11, UR11, 0x1, URZ ;  /* 0x000000010b0b7890 */ /* 0x000fe2000fffe03f */
[----:B------:R-:W-:Y:S01]  /*0ff0*/  BAR.SYNC.DEFER_BLOCKING 0x0 ;  /* 0x0000000000007b1d */ /* 0x000fe20000010000 */
[----:B------:R-:W-:Y:S01]  /*1000*/  PLOP3.LUT P0, PT, PT, PT, UP1, 0x80, 0x0 ;  /* 0x000000000000781c */ /* 0x000fe20003f0f018 */
[----:B------:R-:W-:Y:S01]  /*1010*/  UISETP.GE.AND UP1, UPT, UR4, 0x4, UPT ;  /* 0x000000040400788c */ /* 0x000fe2000bf26270 */
[----:B---3--:R-:W-:Y:S01]  /*1020*/  LEA R37, R23, UR13, 0x1 ;  /* 0x0000000d17257c11 */ /* 0x008fe2000f8e08ff */
[----:B------:R-:W-:-:S02]  /*1030*/  UISETP.GE.AND UP2, UPT, UR11, 0x4, UPT ;  /* 0x000000040b00788c */ /* 0x000fc4000bf46270 */
[----:B------:R-:W-:Y:S02]  /*1040*/  USEL UR4, UR4, URZ, !UP1 ;  /* 0x0000003f04047287 */ /* 0x000fe4000c800000 */
[----:B------:R-:W-:Y:S02]  /*1050*/  USEL UR11, UR11, URZ, !UP2 ;  /* 0x0000003f0b0b7287 */ /* 0x000fe4000d000000 */
[----:B------:R-:W-:-:S06]  /*1060*/  ULEA UR14, UR4, UR10, 0xb ;  /* 0x0000000a040e7291 */ /* 0x000fcc000f8e583f */
[----:B------:R-:W-:Y:S01]  /*1070*/  LEA R36, R20, UR14, 0x1 ;  /* 0x0000000e14247c11 */ /* 0x000fe2000f8e08ff */
[----:B------:R-:W-:Y:S01]  /*1080*/  @!PT LDS RZ, [RZ] ;  /* 0x00000000fffff984 */ /* 0x000fe20000000800 */
[----:B------:R-:W-:Y:S01]  /*1090*/  @!PT LDS RZ, [RZ] ;  /* 0x00000000fffff984 */ /* 0x000fe20000000800 */
[----:B------:R-:W-:Y:S01]  /*10a0*/  @!PT LDS RZ, [RZ] ;  /* 0x00000000fffff984 */ /* 0x000fe20000000800 */
[----:B------:R3:W-:Y:S04]  /*10b0*/  LDGSTS.E.BYPASS.128 [R29], desc[UR16][R30.64+0x80], !P0 ;  /* 0x000000801e1d7fae */ /* 0x0007e8000c101c50 */
[----:B------:R-:W0:Y:S01]  /*10c0*/  LDGDEPBAR ;  /* 0x00000000000079af */ /* 0x000e220000000000 */
[----:B--2---:R-:W-:Y:S06]  /*10d0*/  HMMA.16816.F32.BF16 R4, R12, R16, R4 ;  /* 0x000000100c04723c */ /* 0x004fec0000041804 */
[----:B------:R-:W-:Y:S01]  /*10e0*/  HMMA.16816.F32.BF16 R8, R12, R18, R8 ;  /* 0x000000120c08723c */ /* 0x000fe20000041808 */
[----:B------:R-:W-:Y:S01]  /*10f0*/  LEA R17, R25, UR13, 0x1 ;  /* 0x0000000d19117c11 */ /* 0x000fe2000f8e08ff */
[----:B------:R-:W-:-:S02]  /*1100*/  ULEA UR13, UR4, UR9, 0xa ;  /* 0x00000009040d7291 */ /* 0x000fc4000f8e503f */
[----:B------:R-:W-:Y:S02]  /*1110*/  UIADD3 UR4, UR4, 0x1, URZ ;  /* 0x0000000104047890 */ /* 0x000fe4000fffe03f */
[----:B------:R2:W-:Y:S02]  /*1120*/  LDGSTS.E.BYPASS.128 [R17], desc[UR16][R32.64+0x80], !P0 ;  /* 0x0000008020117fae */ /* 0x0005e4000c101c50 */
[----:B---3--:R-:W-:Y:S02]  /*1130*/  LEA R29, R22, UR13, 0x1 ;  /* 0x0000000d161d7c11 */ /* 0x008fe4000f8e08ff */
        /* <DEDUP_REMOVED lines=19> */
[----:B---3--:R-:W-:Y:S01]  /*1270*/  LEA R37, R23, UR13, 0x1 ;  /* 0x0000000d17257c11 */ /* 0x008fe2000f8e08ff */
        /* <DEDUP_REMOVED lines=32> */
[----:B------:R-:W-:Y:S02]  /*1480*/  UIADD3 UR13, UR12, 0xa0, URZ ;  /* 0x000000a00c0d7890 */ /* 0x000fe4000fffe03f */
[----:B------:R-:W-:Y:S02]  /*1490*/  UIADD3 UR12, UR12, 0xc0, URZ ;  /* 0x000000c00c0c7890 */ /* 0x000fe4000fffe03f */
        /* <DEDUP_REMOVED lines=10> */
[----:B------:R-:W-:Y:S02]  /*1540*/  UISETP.GE.U32.AND UP1, UPT, UR12, 0xb80, UPT ;  /* 0x00000b800c00788c */ /* 0x000fe4000bf26070 */
[----:B------:R-:W-:Y:S02]  /*1550*/  ULEA UR14, UR4, UR10, 0xb ;  /* 0x0000000a040e7291 */ /* 0x000fe4000f8e583f */
[----:B------:R-:W-:-:S04]  /*1560*/  USEL UR11, UR11, URZ, !UP2 ;  /* 0x0000003f0b0b7287 */ /* 0x000fc8000d000000 */
        /* <DEDUP_REMOVED lines=13> */
[----:B------:R3:W-:Y:S01]  /*1640*/  LDGSTS.E.BYPASS.128 [R37], desc[UR16][R34.64+0x100], !P0 ;  /* 0x0000010022257fae */ /* 0x0007e2000c101c50 */
[----:B------:R-:W-:Y:S01]  /*1650*/  PLOP3.LUT P0, PT, PT, PT, UP1, 0x80, 0x0 ;  /* 0x000000000000781c */ /* 0x000fe20003f0f018 */
[----:B------:R-:W-:Y:S02]  /*1660*/  UISETP.GE.AND UP1, UPT, UR4, 0x4, UPT ;  /* 0x000000040400788c */ /* 0x000fe4000bf26270 */
[----:B------:R-:W0:Y:S02]  /*1670*/  LDGDEPBAR ;  /* 0x00000000000079af */ /* 0x000e240000000000 */
[----:B------:R-:W-:-:S02]  /*1680*/  USEL UR4, UR4, URZ, !UP1 ;  /* 0x0000003f04047287 */ /* 0x000fc4000c800000 */
[----:B------:R-:W-:Y:S01]  /*1690*/  UISETP.GE.U32.AND UP1, UPT, UR12, 0xbe0, UPT ;  /* 0x00000be00c00788c */ /* 0x000fe2000bf26070 */
[----:B------:R-:W-:-:S04]  /*16a0*/  DEPBAR.LE SB0, 0x6 ;  /* 0x000081800000791a */ /* 0x000fc80000000000 */
[----:B------:R-:W-:Y:S06]  /*16b0*/  BAR.SYNC.DEFER_BLOCKING 0x0 ;  /* 0x0000000000007b1d */ /* 0x000fec0000010000 */
[----:B------:R-:W-:Y:S04]  /*16c0*/  LDSM.16.M88.4 R12, [R29] ;  /* 0x000000001d0c783b */ /* 0x000fe80000000200 */
[----:B--2---:R2:W4:Y:S02]  /*16d0*/  LDSM.16.M88.4 R16, [R36] ;  /* 0x000000002410783b */ /* 0x0045240000000200 */
[----:B--2---:R-:W-:Y:S01]  /*16e0*/  IADD3 R36, P1, R32, 0x180, RZ ;  /* 0x0000018020247810 */ /* 0x004fe20007f3e0ff */
[----:B----4-:R-:W-:Y:S06]  /*16f0*/  HMMA.16816.F32.BF16 R4, R12, R16, R4 ;  /* 0x000000100c04723c */ /* 0x010fec0000041804 */
[----:B------:R-:W-:Y:S01]  /*1700*/  HMMA.16816.F32.BF16 R8, R12, R18, R8 ;  /* 0x000000120c08723c */ /* 0x000fe20000041808 */
[----:B------:R-:W-:Y:S01]  /*1710*/  LEA R16, R3, UR13, 0x1 ;  /* 0x0000000d03107c11 */ /* 0x000fe2000f8e08ff */
[----:B------:R-:W-:-:S05]  /*1720*/  ULEA UR13, UR11, UR10, 0xb ;  /* 0x0000000a0b0d7291 */ /* 0x000fca000f8e583f */
[----:B------:R-:W-:Y:S01]  /*1730*/  LEA R12, R0, UR14, 0x1 ;  /* 0x0000000e000c7c11 */ /* 0x000fe2000f8e08ff */
[----:B------:R-:W-:Y:S01]  /*1740*/  LDSM.16.M88.4 R16, [R16] ;  /* 0x000000001010783b */ /* 0x000fe20000000200 */
[----:B---3--:R-:W-:Y:S01]  /*1750*/  LEA R37, R25, UR13, 0x1 ;  /* 0x0000000d19257c11 */ /* 0x008fe2000f8e08ff */
[----:B------:R-:W-:-:S03]  /*1760*/  ULEA UR14, UR4, UR9, 0xa ;  /* 0x00000009040e7291 */ /* 0x000fc6000f8e503f */
[----:B------:R-:W2:Y:S05]  /*1770*/  LDSM.16.M88.4 R12, [R12] ;  /* 0x000000000c0c783b */ /* 0x000eaa0000000200 */
[----:B--2---:R-:W-:Y:S06]  /*1780*/  HMMA.16816.F32.BF16 R4, R16, R12, R4 ;  /* 0x0000000c1004723c */ /* 0x004fec0000041804 */
[----:B------:R-:W-:Y:S01]  /*1790*/  HMMA.16816.F32.BF16 R16, R16, R14, R8 ;  /* 0x0000000e1010723c */ /* 0x000fe20000041808 */
[----:B------:R-:W-:Y:S01]  /*17a0*/  IMAD.U32 R13, RZ, RZ, UR11 ;  /* 0x0000000bff0d7e24 */ /* 0x000fe2000f8e00ff */
[----:B------:R-:W-:Y:S01]  /*17b0*/  LEA R12, R23, UR13, 0x1 ;  /* 0x0000000d170c7c11 */ /* 0x000fe2000f8e08ff */
[----:B------:R-:W-:-:S02]  /*17c0*/  ULEA UR13, UR4, UR10, 0xb ;  /* 0x0000000a040d7291 */ /* 0x000fc4000f8e583f */
[----:B------:R-:W-:Y:S01]  /*17d0*/  IMAD R13, R13, 0x400, R24 ;  /* 0x000004000d0d7824 */ /* 0x000fe200078e0218 */
[----:B------:R-:W-:Y:S01]  /*17e0*/  BAR.SYNC.DEFER_BLOCKING 0x0 ;  /* 0x0000000000007b1d */ /* 0x000fe20000010000 */
[----:B------:R-:W-:-:S05]  /*17f0*/  LEA R8, R22, UR14, 0x1 ;  /* 0x0000000e16087c11 */ /* 0x000fca000f8e08ff */
[----:B------:R-:W-:Y:S01]  /*1800*/  @!PT LDS RZ, [RZ] ;  /* 0x00000000fffff984 */ /* 0x000fe20000000800 */
[----:B------:R-:W-:Y:S01]  /*1810*/  @!PT LDS RZ, [RZ] ;  /* 0x00000000fffff984 */ /* 0x000fe20000000800 */
[----:B------:R-:W-:Y:S01]  /*1820*/  @!PT LDS RZ, [RZ] ;  /* 0x00000000fffff984 */ /* 0x000fe20000000800 */
[----:B------:R2:W-:Y:S04]  /*1830*/  LDGSTS.E.BYPASS.128 [R13], desc[UR16][R30.64+0x140], !P0 ;  /* 0x000001401e0d7fae */ /* 0x0005e8000c101c50 */
[----:B------:R-:W0:Y:S04]  /*1840*/  LDGDEPBAR ;  /* 0x00000000000079af */ /* 0x000e280000000000 */
[----:B------:R3:W-:Y:S04]  /*1850*/  LDGSTS.E.BYPASS.128 [R37], desc[UR16][R32.64+0x140], !P0 ;  /* 0x0000014020257fae */ /* 0x0007e8000c101c50 */
[----:B------:R4:W-:Y:S01]  /*1860*/  LDGSTS.E.BYPASS.128 [R12], desc[UR16][R34.64+0x140], !P0 ;  /* 0x00000140220c7fae */ /* 0x0009e2000c101c50 */
[----:B------:R-:W-:-:S02]  /*1870*/  IADD3 R29, P0, R34, 0x180, RZ ;  /* 0x00000180221d7810 */ /* 0x000fc40007f1e0ff */
[----:B--2---:R-:W-:Y:S01]  /*1880*/  IADD3 R30, P2, R30, 0x180, RZ ;  /* 0x000001801e1e7810 */ /* 0x004fe20007f5e0ff */
[----:B------:R-:W0:Y:S01]  /*1890*/  LDGDEPBAR ;  /* 0x00000000000079af */ /* 0x000e220000000000 */
[----:B---3--:R-:W-:-:S03]  /*18a0*/  IMAD.X R33, RZ, RZ, R33, P1 ;  /* 0x000000ffff217224 */ /* 0x008fc600008e0621 */
[----:B------:R-:W-:Y:S02]  /*18b0*/  IMAD.X R31, RZ, RZ, R31, P2 ;  /* 0x000000ffff1f7224 */ /* 0x000fe400010e061f */
[----:B----4-:R-:W-:Y:S01]  /*18c0*/  IMAD.X R35, RZ, RZ, R35, P0 ;  /* 0x000000ffff237224 */ /* 0x010fe200000e0623 */
[----:B------:R-:W-:Y:S02]  /*18d0*/  PLOP3.LUT P0, PT, PT, PT, UP1, 0x80, 0x0 ;  /* 0x000000000000781c */ /* 0x000fe40003f0f018 */
[----:B------:R-:W-:Y:S01]  /*18e0*/  LEA R12, R20, UR13, 0x1 ;  /* 0x0000000d140c7c11 */ /* 0x000fe2000f8e08ff */
[----:B------:R-:W-:-:S04]  /*18f0*/  DEPBAR.LE SB0, 0x6 ;  /* 0x000081800000791a */ /* 0x000fc80000000000 */
[----:B------:R-:W-:Y:S06]  /*1900*/  BAR.SYNC.DEFER_BLOCKING 0x0 ;  /* 0x0000000000007b1d */ /* 0x000fec0000010000 */
[----:B------:R-:W2:Y:S04]  /*1910*/  LDSM.16.M88.4 R8, [R8] ;  /* 0x000000000808783b */ /* 0x000ea80000000200 */
[----:B------:R-:W3:Y:S01]  /*1920*/  LDSM.16.M88.4 R12, [R12] ;  /* 0x000000000c0c783b */ /* 0x000ee20000000200 */
[----:B------:R-:W-:Y:S05]  /*1930*/  @!P0 BRA `(.L_x_0) ;  /* 0xfffffff0002c8947 */ /* 0x000fea000383ffff */
[----:B------:R-:W-:Y:S01]  /*1940*/  UMOV UR4, 0xfffffff8 ;  /* 0xfffffff800047882 */ /* 0x000fe20000000000 */
[----:B------:R-:W-:Y:S01]  /*1950*/  IABS R3, UR15 ;  /* 0x0000000f00037c13 */ /* 0x000fe20008000000 */
[----:B------:R-:W-:Y:S01]  /*1960*/  UIMAD UR4, UR6, UR4, 0x1 ;  /* 0x00000001060474a4 */ /* 0x000fe2000f8e0204 */
[----:B------:R-:W-:-:S04]  /*1970*/  DEPBAR.LE SB0, 0x0 ;  /* 0x000080000000791a */ /* 0x000fc80000000000 */
[----:B------:R-:W-:Y:S01]  /*1980*/  UISETP.LT.AND UP1, UPT, UR4, 0x8, UPT ;  /* 0x000000080400788c */ /* 0x000fe2000bf21270 */
[----:B------:R-:W-:Y:S01]  /*1990*/  R2UR UR10, R3 ;  /* 0x00000000030a72ca */ /* 0x000fe200000e0000 */
[----:B------:R-:W-:Y:S01]  /*19a0*/  UISETP.GE.AND UP2, UPT, UR15, URZ, UPT ;  /* 0x0000003f0f00728c */ /* 0x000fe2000bf46270 */
[----:B------:R-:W-:Y:S01]  /*19b0*/  SHF.R.U32.HI R28, RZ, 0x2, R28 ;  /* 0x00000002ff1c7819 */ /* 0x000fe2000001161c */
[----:B------:R-:W-:Y:S01]  /*19c0*/  USEL UR4, UR4, 0x8, UP1 ;  /* 0x0000000804047887 */ /* 0x000fe20008800000 */
[----:B------:R-:W-:Y:S01]  /*19d0*/  IMAD R3, R2, 0x2, R21 ;  /* 0x0000000202037824 */ /* 0x000fe200078e0215 */
[----:B------:R-:W-:Y:S01]  /*19e0*/  F2FP.BF16.F32.PACK_AB R4, R5, R4 ;  /* 0x000000040504723e */ /* 0x000fe200000010ff */
[----:B--2---:R-:W-:Y:S01]  /*19f0*/  IMAD.U32 R9, RZ, RZ, UR8 ;  /* 0x00000008ff097e24 */ /* 0x004fe2000f8e00ff */
[----:B------:R-:W-:Y:S01]  /*1a00*/  F2FP.BF16.F32.PACK_AB R6, R7, R6 ;  /* 0x000000060706723e */ /* 0x000fe200000010ff */
[----:B------:R-:W-:Y:S01]  /*1a10*/  IMAD R3, R28, 0x28, R3 ;  /* 0x000000281c037824 */ /* 0x000fe200078e0203 */
[----:B------:R-:W-:Y:S01]  /*1a20*/  F2FP.BF16.F32.PACK_AB R16, R17, R16 ;  /* 0x000000101110723e */ /* 0x000fe200000010ff */
[----:B------:R-:W-:Y:S01]  /*1a30*/  IMAD.U32 R0, RZ, RZ, UR4 ;  /* 0x00000004ff007e24 */ /* 0x000fe2000f8e00ff */
[----:B------:R-:W-:-:S02]  /*1a40*/  F2FP.BF16.F32.PACK_AB R18, R19, R18 ;  /* 0x000000121312723e */ /* 0x000fc400000010ff */
[----:B------:R-:W-:Y:S01]  /*1a50*/  UIMAD.WIDE.U32 UR4, UR5, UR10, URZ ;  /* 0x0000000a050472a5 */ /* 0x000fe2000f8e003f */
[----:B------:R-:W-:Y:S01]  /*1a60*/  LEA R3, R3, UR9, 0x1 ;  /* 0x0000000903037c11 */ /* 0x000fe2000f8e08ff */
[----:B------:R-:W-:Y:S01]  /*1a70*/  BAR.SYNC.DEFER_BLOCKING 0x0 ;  /* 0x0000000000007b1d */ /* 0x000fe20000010000 */
[----:B------:R-:W-:Y:S02]  /*1a80*/  IABS R0, R0 ;  /* 0x0000000000007213 */ /* 0x000fe40000000000 */
[----:B------:R-:W-:Y:S02]  /*1a90*/  LOP3.LUT R9, R9, 0x18, R26, 0xf8, !PT ;  /* 0x0000001809097812 */ /* 0x000fe400078ef81a */
[----:B------:R-:W-:Y:S01]  /*1aa0*/  LOP3.LUT R21, R28, R21, RZ, 0xfc, !PT ;  /* 0x000000151c157212 */ /* 0x000fe200078efcff */
[----:B------:R-:W-:-:S05]  /*1ab0*/  IMAD.MOV R0, RZ, RZ, -R0 ;  /* 0x000000ffff007224 */ /* 0x000fca00078e0a00 */
[----:B------:R-:W-:Y:S01]  /*1ac0*/  R2UR UR11, R0 ;  /* 0x00000000000b72ca */ /* 0x000fe200000e0000 */
[----:B------:R-:W-:-:S04]  /*1ad0*/  IMAD R0, R21, 0x5, R2 ;  /* 0x0000000515007824 */ /* 0x000fc800078e0202 */
[----:B------:R-:W-:-:S05]  /*1ae0*/  IMAD.SHL.U32 R0, R0, 0x8, RZ ;  /* 0x0000000800007824 */ /* 0x000fca00078e00ff */
[----:B------:R-:W-:-:S03]  /*1af0*/  LEA R0, R0, UR9, 0x1 ;  /* 0x0000000900007c11 */ /* 0x000fc6000f8e08ff */
[----:B------:R-:W-:Y:S01]  /*1b00*/  UIMAD UR5, UR5, UR11, UR10 ;  /* 0x0000000b050572a4 */ /* 0x000fe2000f8e020a */
[----:B------:R2:W-:Y:S03]  /*1b10*/  STS [R3], R4 ;  /* 0x0000000403007388 */ /* 0x0005e60000000800 */
[----:B------:R-:W-:Y:S01]  /*1b20*/  UISETP.GT.U32.AND UP1, UPT, UR18, UR5, UPT ;  /* 0x000000051200728c */ /* 0x000fe2000bf24070 */
[----:B------:R2:W-:Y:S04]  /*1b30*/  STS [R3+0x280], R6 ;  /* 0x0002800603007388 */ /* 0x0005e80000000800 */
[----:B------:R2:W-:Y:S04]  /*1b40*/  STS [R3+0x20], R16 ;  /* 0x0000201003007388 */ /* 0x0005e80000000800 */
[----:B------:R2:W-:Y:S02]  /*1b50*/  STS [R3+0x2a0], R18 ;  /* 0x0002a01203007388 */ /* 0x0005e40000000800 */
[----:B------:R-:W-:-:S04]  /*1b60*/  @!UP1 UIADD3 UR5, UR5, -UR18, URZ ;  /* 0x8000001205059290 */ /* 0x000fc8000fffe03f */
[----:B------:R-:W-:-:S11]  /*1b70*/  UISETP.GT.U32.AND UP1, UPT, UR18, UR5, UPT ;  /* 0x000000051200728c */ /* 0x000fd6000bf24070 */
[----:B------:R-:W-:-:S04]  /*1b80*/  @!UP1 UIADD3 UR5, UR5, -UR18, URZ ;  /* 0x8000001205059290 */ /* 0x000fc8000fffe03f */
[----:B------:R-:W-:-:S04]  /*1b90*/  @!UP2 UIADD3 UR5, -UR5, URZ, URZ ;  /* 0x0000003f0505a290 */ /* 0x000fc8000fffe13f */
[----:B------:R-:W-:-:S04]  /*1ba0*/  USEL UR5, UR7, UR5, !UP0 ;  /* 0x0000000507057287 */ /* 0x000fc8000c000000 */
[----:B------:R-:W-:-:S04]  /*1bb0*/  ULEA UR5, UR6, UR5, 0x3 ;  /* 0x0000000506057291 */ /* 0x000fc8000f8e183f */
[----:B------:R-:W-:-:S06]  /*1bc0*/  USHF.L.U32 UR5, UR5, 0x4, URZ ;  /* 0x0000000405057899 */ /* 0x000fcc000800063f */
[----:B------:R-:W-:Y:S01]  /*1bd0*/  LOP3.LUT R27, R27, UR5, RZ, 0xfc, !PT ;  /* 0x000000051b1b7c12 */ /* 0x000fe2000f8efcff */
[----:B------:R-:W-:Y:S03]  /*1be0*/  BAR.SYNC.DEFER_BLOCKING 0x0 ;  /* 0x0000000000007b1d */ /* 0x000fe60000010000 */
[----:B------:R-:W-:-:S04]  /*1bf0*/  ISETP.GE.AND P0, PT, R27, 0x1, PT ;  /* 0x000000011b00780c */ /* 0x000fc80003f06270 */
[----:B------:R-:W-:-:S13]  /*1c00*/  ISETP.LT.AND P0, PT, R9, 0x1800, !P0 ;  /* 0x000018000900780c */ /* 0x000fda0004701270 */
[----:B--2---:R-:W-:Y:S05]  /*1c10*/  @!P0 EXIT ;  /* 0x000000000000894d */ /* 0x004fea0003800000 */
[----:B------:R-:W1:Y:S01]  /*1c20*/  LDS.128 R4, [R0] ;  /* 0x0000000000047984 */ /* 0x000e620000000c00 */
[----:B------:R-:W2:Y:S02]  /*1c30*/  LDC.64 R2, c[0x0][0x220] ;  /* 0x00008800ff027b82 */ /* 0x000ea40000000a00 */
[----:B--2---:R-:W-:-:S05]  /*1c40*/  IMAD.WIDE R2, R9, 0x2, R2 ;  /* 0x0000000209027825 */ /* 0x004fca00078e0202 */
[----:B-1----:R-:W-:Y:S01]  /*1c50*/  STG.E.128 desc[UR16][R2.64], R4 ;  /* 0x0000000402007986 */ /* 0x002fe2000c101d10 */
[----:B------:R-:W-:Y:S05]  /*1c60*/  EXIT ;  /* 0x000000000000794d */ /* 0x000fea0003800000 */
.L_x_1:
[----:B------:R-:W-:-:S00]  /*1c70*/  BRA `(.L_x_1) ;  /* 0xfffffffc00fc7947 */ /* 0x000fc0000383ffff */
[----:B------:R-:W-:-:S00]  /*1c80*/  NOP ;  /* 0x0000000000007918 */ /* 0x000fc00000000000 */
[----:B------:R-:W-:-:S00]  /*1c90*/  NOP ;  /* 0x0000000000007918 */ /* 0x000fc00000000000 */
[----:B------:R-:W-:-:S00]  /*1ca0*/  NOP ;  /* 0x0000000000007918 */ /* 0x000fc00000000000 */
[----:B------:R-:W-:-:S00]  /*1cb0*/  NOP ;  /* 0x0000000000007918 */ /* 0x000fc00000000000 */
[----:B------:R-:W-:-:S00]  /*1cc0*/  NOP ;  /* 0x0000000000007918 */ /* 0x000fc00000000000 */
[----:B------:R-:W-:-:S00]  /*1cd0*/  NOP ;  /* 0x0000000000007918 */ /* 0x000fc00000000000 */
[----:B------:R-:W-:-:S00]  /*1ce0*/  NOP ;  /* 0x0000000000007918 */ /* 0x000fc00000000000 */
[----:B------:R-:W-:-:S00]  /*1cf0*/  NOP ;  /* 0x0000000000007918 */ /* 0x000fc00000000000 */
.L_x_2:


//--------------------- .nv.shared.triton_mm      --------------------------
	.section	.nv.shared.triton_mm,"aw",@nobits
	.sectionflags	@""
	.align	16
	.zero		1024


//--------------------- .nv.constant0.triton_mm   --------------------------
	.section	.nv.constant0.triton_mm,"a",@progbits
	.sectionflags	@""
	.align	4
.nv.constant0.triton_mm:
	.zero		552
